//
// Generated by NVIDIA NVVM Compiler
//
// Compiler Build ID: CL-36424714
// Cuda compilation tools, release 13.0, V13.0.88
// Based on NVVM 20.0.0
//

.version 9.0
.target sm_100
.address_size 64

	// .globl	_Z16isHammingOneCudaPKmPb

.visible .entry _Z16isHammingOneCudaPKmPb(
	.param .u64 .ptr .align 1 _Z16isHammingOneCudaPKmPb_param_0,
	.param .u64 .ptr .align 1 _Z16isHammingOneCudaPKmPb_param_1
)
{
	.reg .pred 	%p<54>;
	.reg .b16 	%rs<2>;
	.reg .b32 	%r<14>;
	.reg .b64 	%rd<490>;

	mov.u32 	%r3, %ntid.x;
	mov.u32 	%r4, %ntid.y;
	mov.u32 	%r5, %tid.x;
	mov.u32 	%r6, %tid.y;
	mov.u32 	%r7, %ctaid.x;
	mov.u32 	%r8, %nctaid.x;
	mov.u32 	%r9, %ctaid.y;
	mad.lo.s32 	%r10, %r8, %r9, %r7;
	mad.lo.s32 	%r11, %r10, %r4, %r6;
	mad.lo.s32 	%r1, %r11, %r3, %r5;
	add.s32 	%r2, %r1, 1;
	setp.gt.u32 	%p1, %r2, 9999;
	@%p1 bra 	$L__BB0_105;
	ld.param.u64 	%rd387, [_Z16isHammingOneCudaPKmPb_param_0];
	mul.lo.s32 	%r12, %r1, 25;
	cvta.to.global.u64 	%rd255, %rd387;
	mul.wide.u32 	%rd256, %r12, 8;
	add.s64 	%rd257, %rd255, %rd256;
	ld.global.u64 	%rd1, [%rd257];
	ld.global.u64 	%rd2, [%rd257+8];
	ld.global.u64 	%rd3, [%rd257+16];
	ld.global.u64 	%rd4, [%rd257+24];
	ld.global.u64 	%rd5, [%rd257+32];
	ld.global.u64 	%rd6, [%rd257+40];
	ld.global.u64 	%rd7, [%rd257+48];
	ld.global.u64 	%rd8, [%rd257+56];
	ld.global.u64 	%rd9, [%rd257+64];
	ld.global.u64 	%rd10, [%rd257+72];
	ld.global.u64 	%rd11, [%rd257+80];
	ld.global.u64 	%rd12, [%rd257+88];
	ld.global.u64 	%rd13, [%rd257+96];
	ld.global.u64 	%rd14, [%rd257+104];
	ld.global.u64 	%rd15, [%rd257+112];
	ld.global.u64 	%rd16, [%rd257+120];
	ld.global.u64 	%rd17, [%rd257+128];
	ld.global.u64 	%rd18, [%rd257+136];
	ld.global.u64 	%rd19, [%rd257+144];
	ld.global.u64 	%rd20, [%rd257+152];
	ld.global.u64 	%rd21, [%rd257+160];
	ld.global.u64 	%rd22, [%rd257+168];
	ld.global.u64 	%rd23, [%rd257+176];
	ld.global.u64 	%rd24, [%rd257+184];
	ld.global.u64 	%rd25, [%rd257+192];
	cvt.u64.u32 	%rd414, %r2;
	mul.lo.s32 	%r13, %r1, 10000;
	cvt.u64.u32 	%rd27, %r13;
$L__BB0_2:
	ld.param.u64 	%rd388, [_Z16isHammingOneCudaPKmPb_param_0];
	cvta.to.global.u64 	%rd259, %rd388;
	mad.lo.s64 	%rd260, %rd414, 200, %rd259;
	ld.global.u64 	%rd29, [%rd260];
	setp.eq.s64 	%p2, %rd29, %rd1;
	mov.b64 	%rd417, 0;
	@%p2 bra 	$L__BB0_6;
	xor.b64  	%rd416, %rd29, %rd1;
	mov.b64 	%rd415, 0;
$L__BB0_4:
	and.b64  	%rd262, %rd416, 1;
	add.s64 	%rd415, %rd415, %rd262;
	shr.u64 	%rd34, %rd416, 1;
	setp.gt.u64 	%p3, %rd416, 1;
	mov.u64 	%rd416, %rd34;
	@%p3 bra 	$L__BB0_4;
	cvt.s64.s32 	%rd417, %rd415;
$L__BB0_6:
	ld.param.u64 	%rd389, [_Z16isHammingOneCudaPKmPb_param_0];
	cvta.to.global.u64 	%rd264, %rd389;
	mad.lo.s64 	%rd265, %rd414, 200, %rd264;
	ld.global.u64 	%rd37, [%rd265+8];
	setp.eq.s64 	%p4, %rd37, %rd2;
	mov.b64 	%rd420, 0;
	@%p4 bra 	$L__BB0_10;
	xor.b64  	%rd419, %rd37, %rd2;
	mov.b64 	%rd418, 0;
$L__BB0_8:
	and.b64  	%rd267, %rd419, 1;
	add.s64 	%rd418, %rd418, %rd267;
	shr.u64 	%rd42, %rd419, 1;
	setp.gt.u64 	%p5, %rd419, 1;
	mov.u64 	%rd419, %rd42;
	@%p5 bra 	$L__BB0_8;
	cvt.s64.s32 	%rd420, %rd418;
$L__BB0_10:
	ld.param.u64 	%rd390, [_Z16isHammingOneCudaPKmPb_param_0];
	add.s64 	%rd45, %rd420, %rd417;
	cvta.to.global.u64 	%rd269, %rd390;
	mad.lo.s64 	%rd270, %rd414, 200, %rd269;
	ld.global.u64 	%rd46, [%rd270+16];
	setp.eq.s64 	%p6, %rd46, %rd3;
	mov.b64 	%rd423, 0;
	@%p6 bra 	$L__BB0_14;
	xor.b64  	%rd422, %rd46, %rd3;
	mov.b64 	%rd421, 0;
$L__BB0_12:
	and.b64  	%rd272, %rd422, 1;
	add.s64 	%rd421, %rd421, %rd272;
	shr.u64 	%rd51, %rd422, 1;
	setp.gt.u64 	%p7, %rd422, 1;
	mov.u64 	%rd422, %rd51;
	@%p7 bra 	$L__BB0_12;
	cvt.s64.s32 	%rd423, %rd421;
$L__BB0_14:
	ld.param.u64 	%rd391, [_Z16isHammingOneCudaPKmPb_param_0];
	add.s64 	%rd54, %rd423, %rd45;
	cvta.to.global.u64 	%rd274, %rd391;
	mad.lo.s64 	%rd275, %rd414, 200, %rd274;
	ld.global.u64 	%rd55, [%rd275+24];
	setp.eq.s64 	%p8, %rd55, %rd4;
	mov.b64 	%rd426, 0;
	@%p8 bra 	$L__BB0_18;
	xor.b64  	%rd425, %rd55, %rd4;
	mov.b64 	%rd424, 0;
$L__BB0_16:
	and.b64  	%rd277, %rd425, 1;
	add.s64 	%rd424, %rd424, %rd277;
	shr.u64 	%rd60, %rd425, 1;
	setp.gt.u64 	%p9, %rd425, 1;
	mov.u64 	%rd425, %rd60;
	@%p9 bra 	$L__BB0_16;
	cvt.s64.s32 	%rd426, %rd424;
$L__BB0_18:
	ld.param.u64 	%rd392, [_Z16isHammingOneCudaPKmPb_param_0];
	add.s64 	%rd63, %rd426, %rd54;
	cvta.to.global.u64 	%rd279, %rd392;
	mad.lo.s64 	%rd280, %rd414, 200, %rd279;
	ld.global.u64 	%rd64, [%rd280+32];
	setp.eq.s64 	%p10, %rd64, %rd5;
	mov.b64 	%rd429, 0;
	@%p10 bra 	$L__BB0_22;
	xor.b64  	%rd428, %rd64, %rd5;
	mov.b64 	%rd427, 0;
$L__BB0_20:
	and.b64  	%rd282, %rd428, 1;
	add.s64 	%rd427, %rd427, %rd282;
	shr.u64 	%rd69, %rd428, 1;
	setp.gt.u64 	%p11, %rd428, 1;
	mov.u64 	%rd428, %rd69;
	@%p11 bra 	$L__BB0_20;
	cvt.s64.s32 	%rd429, %rd427;
$L__BB0_22:
	ld.param.u64 	%rd393, [_Z16isHammingOneCudaPKmPb_param_0];
	add.s64 	%rd72, %rd429, %rd63;
	cvta.to.global.u64 	%rd284, %rd393;
	mad.lo.s64 	%rd285, %rd414, 200, %rd284;
	ld.global.u64 	%rd73, [%rd285+40];
	setp.eq.s64 	%p12, %rd73, %rd6;
	mov.b64 	%rd432, 0;
	@%p12 bra 	$L__BB0_26;
	xor.b64  	%rd431, %rd73, %rd6;
	mov.b64 	%rd430, 0;
$L__BB0_24:
	and.b64  	%rd287, %rd431, 1;
	add.s64 	%rd430, %rd430, %rd287;
	shr.u64 	%rd78, %rd431, 1;
	setp.gt.u64 	%p13, %rd431, 1;
	mov.u64 	%rd431, %rd78;
	@%p13 bra 	$L__BB0_24;
	cvt.s64.s32 	%rd432, %rd430;
$L__BB0_26:
	ld.param.u64 	%rd394, [_Z16isHammingOneCudaPKmPb_param_0];
	add.s64 	%rd81, %rd432, %rd72;
	cvta.to.global.u64 	%rd289, %rd394;
	mad.lo.s64 	%rd290, %rd414, 200, %rd289;
	ld.global.u64 	%rd82, [%rd290+48];
	setp.eq.s64 	%p14, %rd82, %rd7;
	mov.b64 	%rd435, 0;
	@%p14 bra 	$L__BB0_30;
	xor.b64  	%rd434, %rd82, %rd7;
	mov.b64 	%rd433, 0;
$L__BB0_28:
	and.b64  	%rd292, %rd434, 1;
	add.s64 	%rd433, %rd433, %rd292;
	shr.u64 	%rd87, %rd434, 1;
	setp.gt.u64 	%p15, %rd434, 1;
	mov.u64 	%rd434, %rd87;
	@%p15 bra 	$L__BB0_28;
	cvt.s64.s32 	%rd435, %rd433;
$L__BB0_30:
	ld.param.u64 	%rd395, [_Z16isHammingOneCudaPKmPb_param_0];
	add.s64 	%rd90, %rd435, %rd81;
	cvta.to.global.u64 	%rd294, %rd395;
	mad.lo.s64 	%rd295, %rd414, 200, %rd294;
	ld.global.u64 	%rd91, [%rd295+56];
	setp.eq.s64 	%p16, %rd91, %rd8;
	mov.b64 	%rd438, 0;
	@%p16 bra 	$L__BB0_34;
	xor.b64  	%rd437, %rd91, %rd8;
	mov.b64 	%rd436, 0;
$L__BB0_32:
	and.b64  	%rd297, %rd437, 1;
	add.s64 	%rd436, %rd436, %rd297;
	shr.u64 	%rd96, %rd437, 1;
	setp.gt.u64 	%p17, %rd437, 1;
	mov.u64 	%rd437, %rd96;
	@%p17 bra 	$L__BB0_32;
	cvt.s64.s32 	%rd438, %rd436;
$L__BB0_34:
	ld.param.u64 	%rd396, [_Z16isHammingOneCudaPKmPb_param_0];
	add.s64 	%rd99, %rd438, %rd90;
	cvta.to.global.u64 	%rd299, %rd396;
	mad.lo.s64 	%rd300, %rd414, 200, %rd299;
	ld.global.u64 	%rd100, [%rd300+64];
	setp.eq.s64 	%p18, %rd100, %rd9;
	mov.b64 	%rd441, 0;
	@%p18 bra 	$L__BB0_38;
	xor.b64  	%rd440, %rd100, %rd9;
	mov.b64 	%rd439, 0;
$L__BB0_36:
	and.b64  	%rd302, %rd440, 1;
	add.s64 	%rd439, %rd439, %rd302;
	shr.u64 	%rd105, %rd440, 1;
	setp.gt.u64 	%p19, %rd440, 1;
	mov.u64 	%rd440, %rd105;
	@%p19 bra 	$L__BB0_36;
	cvt.s64.s32 	%rd441, %rd439;
$L__BB0_38:
	ld.param.u64 	%rd397, [_Z16isHammingOneCudaPKmPb_param_0];
	add.s64 	%rd108, %rd441, %rd99;
	cvta.to.global.u64 	%rd304, %rd397;
	mad.lo.s64 	%rd305, %rd414, 200, %rd304;
	ld.global.u64 	%rd109, [%rd305+72];
	setp.eq.s64 	%p20, %rd109, %rd10;
	mov.b64 	%rd444, 0;
	@%p20 bra 	$L__BB0_42;
	xor.b64  	%rd443, %rd109, %rd10;
	mov.b64 	%rd442, 0;
$L__BB0_40:
	and.b64  	%rd307, %rd443, 1;
	add.s64 	%rd442, %rd442, %rd307;
	shr.u64 	%rd114, %rd443, 1;
	setp.gt.u64 	%p21, %rd443, 1;
	mov.u64 	%rd443, %rd114;
	@%p21 bra 	$L__BB0_40;
	cvt.s64.s32 	%rd444, %rd442;
$L__BB0_42:
	ld.param.u64 	%rd398, [_Z16isHammingOneCudaPKmPb_param_0];
	add.s64 	%rd117, %rd444, %rd108;
	cvta.to.global.u64 	%rd309, %rd398;
	mad.lo.s64 	%rd310, %rd414, 200, %rd309;
	ld.global.u64 	%rd118, [%rd310+80];
	setp.eq.s64 	%p22, %rd118, %rd11;
	mov.b64 	%rd447, 0;
	@%p22 bra 	$L__BB0_46;
	xor.b64  	%rd446, %rd118, %rd11;
	mov.b64 	%rd445, 0;
$L__BB0_44:
	and.b64  	%rd312, %rd446, 1;
	add.s64 	%rd445, %rd445, %rd312;
	shr.u64 	%rd123, %rd446, 1;
	setp.gt.u64 	%p23, %rd446, 1;
	mov.u64 	%rd446, %rd123;
	@%p23 bra 	$L__BB0_44;
	cvt.s64.s32 	%rd447, %rd445;
$L__BB0_46:
	ld.param.u64 	%rd399, [_Z16isHammingOneCudaPKmPb_param_0];
	add.s64 	%rd126, %rd447, %rd117;
	cvta.to.global.u64 	%rd314, %rd399;
	mad.lo.s64 	%rd315, %rd414, 200, %rd314;
	ld.global.u64 	%rd127, [%rd315+88];
	setp.eq.s64 	%p24, %rd127, %rd12;
	mov.b64 	%rd450, 0;
	@%p24 bra 	$L__BB0_50;
	xor.b64  	%rd449, %rd127, %rd12;
	mov.b64 	%rd448, 0;
$L__BB0_48:
	and.b64  	%rd317, %rd449, 1;
	add.s64 	%rd448, %rd448, %rd317;
	shr.u64 	%rd132, %rd449, 1;
	setp.gt.u64 	%p25, %rd449, 1;
	mov.u64 	%rd449, %rd132;
	@%p25 bra 	$L__BB0_48;
	cvt.s64.s32 	%rd450, %rd448;
$L__BB0_50:
	ld.param.u64 	%rd400, [_Z16isHammingOneCudaPKmPb_param_0];
	add.s64 	%rd135, %rd450, %rd126;
	cvta.to.global.u64 	%rd319, %rd400;
	mad.lo.s64 	%rd320, %rd414, 200, %rd319;
	ld.global.u64 	%rd136, [%rd320+96];
	setp.eq.s64 	%p26, %rd136, %rd13;
	mov.b64 	%rd453, 0;
	@%p26 bra 	$L__BB0_54;
	xor.b64  	%rd452, %rd136, %rd13;
	mov.b64 	%rd451, 0;
$L__BB0_52:
	and.b64  	%rd322, %rd452, 1;
	add.s64 	%rd451, %rd451, %rd322;
	shr.u64 	%rd141, %rd452, 1;
	setp.gt.u64 	%p27, %rd452, 1;
	mov.u64 	%rd452, %rd141;
	@%p27 bra 	$L__BB0_52;
	cvt.s64.s32 	%rd453, %rd451;
$L__BB0_54:
	ld.param.u64 	%rd401, [_Z16isHammingOneCudaPKmPb_param_0];
	add.s64 	%rd144, %rd453, %rd135;
	cvta.to.global.u64 	%rd324, %rd401;
	mad.lo.s64 	%rd325, %rd414, 200, %rd324;
	ld.global.u64 	%rd145, [%rd325+104];
	setp.eq.s64 	%p28, %rd145, %rd14;
	mov.b64 	%rd456, 0;
	@%p28 bra 	$L__BB0_58;
	xor.b64  	%rd455, %rd145, %rd14;
	mov.b64 	%rd454, 0;
$L__BB0_56:
	and.b64  	%rd327, %rd455, 1;
	add.s64 	%rd454, %rd454, %rd327;
	shr.u64 	%rd150, %rd455, 1;
	setp.gt.u64 	%p29, %rd455, 1;
	mov.u64 	%rd455, %rd150;
	@%p29 bra 	$L__BB0_56;
	cvt.s64.s32 	%rd456, %rd454;
$L__BB0_58:
	ld.param.u64 	%rd402, [_Z16isHammingOneCudaPKmPb_param_0];
	add.s64 	%rd153, %rd456, %rd144;
	cvta.to.global.u64 	%rd329, %rd402;
	mad.lo.s64 	%rd330, %rd414, 200, %rd329;
	ld.global.u64 	%rd154, [%rd330+112];
	setp.eq.s64 	%p30, %rd154, %rd15;
	mov.b64 	%rd459, 0;
	@%p30 bra 	$L__BB0_62;
	xor.b64  	%rd458, %rd154, %rd15;
	mov.b64 	%rd457, 0;
$L__BB0_60:
	and.b64  	%rd332, %rd458, 1;
	add.s64 	%rd457, %rd457, %rd332;
	shr.u64 	%rd159, %rd458, 1;
	setp.gt.u64 	%p31, %rd458, 1;
	mov.u64 	%rd458, %rd159;
	@%p31 bra 	$L__BB0_60;
	cvt.s64.s32 	%rd459, %rd457;
$L__BB0_62:
	ld.param.u64 	%rd403, [_Z16isHammingOneCudaPKmPb_param_0];
	add.s64 	%rd162, %rd459, %rd153;
	cvta.to.global.u64 	%rd334, %rd403;
	mad.lo.s64 	%rd335, %rd414, 200, %rd334;
	ld.global.u64 	%rd163, [%rd335+120];
	setp.eq.s64 	%p32, %rd163, %rd16;
	mov.b64 	%rd462, 0;
	@%p32 bra 	$L__BB0_66;
	xor.b64  	%rd461, %rd163, %rd16;
	mov.b64 	%rd460, 0;
$L__BB0_64:
	and.b64  	%rd337, %rd461, 1;
	add.s64 	%rd460, %rd460, %rd337;
	shr.u64 	%rd168, %rd461, 1;
	setp.gt.u64 	%p33, %rd461, 1;
	mov.u64 	%rd461, %rd168;
	@%p33 bra 	$L__BB0_64;
	cvt.s64.s32 	%rd462, %rd460;
$L__BB0_66:
	ld.param.u64 	%rd404, [_Z16isHammingOneCudaPKmPb_param_0];
	add.s64 	%rd171, %rd462, %rd162;
	cvta.to.global.u64 	%rd339, %rd404;
	mad.lo.s64 	%rd340, %rd414, 200, %rd339;
	ld.global.u64 	%rd172, [%rd340+128];
	setp.eq.s64 	%p34, %rd172, %rd17;
	mov.b64 	%rd465, 0;
	@%p34 bra 	$L__BB0_70;
	xor.b64  	%rd464, %rd172, %rd17;
	mov.b64 	%rd463, 0;
$L__BB0_68:
	and.b64  	%rd342, %rd464, 1;
	add.s64 	%rd463, %rd463, %rd342;
	shr.u64 	%rd177, %rd464, 1;
	setp.gt.u64 	%p35, %rd464, 1;
	mov.u64 	%rd464, %rd177;
	@%p35 bra 	$L__BB0_68;
	cvt.s64.s32 	%rd465, %rd463;
$L__BB0_70:
	ld.param.u64 	%rd405, [_Z16isHammingOneCudaPKmPb_param_0];
	add.s64 	%rd180, %rd465, %rd171;
	cvta.to.global.u64 	%rd344, %rd405;
	mad.lo.s64 	%rd345, %rd414, 200, %rd344;
	ld.global.u64 	%rd181, [%rd345+136];
	setp.eq.s64 	%p36, %rd181, %rd18;
	mov.b64 	%rd468, 0;
	@%p36 bra 	$L__BB0_74;
	xor.b64  	%rd467, %rd181, %rd18;
	mov.b64 	%rd466, 0;
$L__BB0_72:
	and.b64  	%rd347, %rd467, 1;
	add.s64 	%rd466, %rd466, %rd347;
	shr.u64 	%rd186, %rd467, 1;
	setp.gt.u64 	%p37, %rd467, 1;
	mov.u64 	%rd467, %rd186;
	@%p37 bra 	$L__BB0_72;
	cvt.s64.s32 	%rd468, %rd466;
$L__BB0_74:
	ld.param.u64 	%rd406, [_Z16isHammingOneCudaPKmPb_param_0];
	add.s64 	%rd189, %rd468, %rd180;
	cvta.to.global.u64 	%rd349, %rd406;
	mad.lo.s64 	%rd350, %rd414, 200, %rd349;
	ld.global.u64 	%rd190, [%rd350+144];
	setp.eq.s64 	%p38, %rd190, %rd19;
	mov.b64 	%rd471, 0;
	@%p38 bra 	$L__BB0_78;
	xor.b64  	%rd470, %rd190, %rd19;
	mov.b64 	%rd469, 0;
$L__BB0_76:
	and.b64  	%rd352, %rd470, 1;
	add.s64 	%rd469, %rd469, %rd352;
	shr.u64 	%rd195, %rd470, 1;
	setp.gt.u64 	%p39, %rd470, 1;
	mov.u64 	%rd470, %rd195;
	@%p39 bra 	$L__BB0_76;
	cvt.s64.s32 	%rd471, %rd469;
$L__BB0_78:
	ld.param.u64 	%rd407, [_Z16isHammingOneCudaPKmPb_param_0];
	add.s64 	%rd198, %rd471, %rd189;
	cvta.to.global.u64 	%rd354, %rd407;
	mad.lo.s64 	%rd355, %rd414, 200, %rd354;
	ld.global.u64 	%rd199, [%rd355+152];
	setp.eq.s64 	%p40, %rd199, %rd20;
	mov.b64 	%rd474, 0;
	@%p40 bra 	$L__BB0_82;
	xor.b64  	%rd473, %rd199, %rd20;
	mov.b64 	%rd472, 0;
$L__BB0_80:
	and.b64  	%rd357, %rd473, 1;
	add.s64 	%rd472, %rd472, %rd357;
	shr.u64 	%rd204, %rd473, 1;
	setp.gt.u64 	%p41, %rd473, 1;
	mov.u64 	%rd473, %rd204;
	@%p41 bra 	$L__BB0_80;
	cvt.s64.s32 	%rd474, %rd472;
$L__BB0_82:
	ld.param.u64 	%rd408, [_Z16isHammingOneCudaPKmPb_param_0];
	add.s64 	%rd207, %rd474, %rd198;
	cvta.to.global.u64 	%rd359, %rd408;
	mad.lo.s64 	%rd360, %rd414, 200, %rd359;
	ld.global.u64 	%rd208, [%rd360+160];
	setp.eq.s64 	%p42, %rd208, %rd21;
	mov.b64 	%rd477, 0;
	@%p42 bra 	$L__BB0_86;
	xor.b64  	%rd476, %rd208, %rd21;
	mov.b64 	%rd475, 0;
$L__BB0_84:
	and.b64  	%rd362, %rd476, 1;
	add.s64 	%rd475, %rd475, %rd362;
	shr.u64 	%rd213, %rd476, 1;
	setp.gt.u64 	%p43, %rd476, 1;
	mov.u64 	%rd476, %rd213;
	@%p43 bra 	$L__BB0_84;
	cvt.s64.s32 	%rd477, %rd475;
$L__BB0_86:
	ld.param.u64 	%rd409, [_Z16isHammingOneCudaPKmPb_param_0];
	add.s64 	%rd216, %rd477, %rd207;
	cvta.to.global.u64 	%rd364, %rd409;
	mad.lo.s64 	%rd365, %rd414, 200, %rd364;
	ld.global.u64 	%rd217, [%rd365+168];
	setp.eq.s64 	%p44, %rd217, %rd22;
	mov.b64 	%rd480, 0;
	@%p44 bra 	$L__BB0_90;
	xor.b64  	%rd479, %rd217, %rd22;
	mov.b64 	%rd478, 0;
$L__BB0_88:
	and.b64  	%rd367, %rd479, 1;
	add.s64 	%rd478, %rd478, %rd367;
	shr.u64 	%rd222, %rd479, 1;
	setp.gt.u64 	%p45, %rd479, 1;
	mov.u64 	%rd479, %rd222;
	@%p45 bra 	$L__BB0_88;
	cvt.s64.s32 	%rd480, %rd478;
$L__BB0_90:
	ld.param.u64 	%rd410, [_Z16isHammingOneCudaPKmPb_param_0];
	add.s64 	%rd225, %rd480, %rd216;
	cvta.to.global.u64 	%rd369, %rd410;
	mad.lo.s64 	%rd370, %rd414, 200, %rd369;
	ld.global.u64 	%rd226, [%rd370+176];
	setp.eq.s64 	%p46, %rd226, %rd23;
	mov.b64 	%rd483, 0;
	@%p46 bra 	$L__BB0_94;
	xor.b64  	%rd482, %rd226, %rd23;
	mov.b64 	%rd481, 0;
$L__BB0_92:
	and.b64  	%rd372, %rd482, 1;
	add.s64 	%rd481, %rd481, %rd372;
	shr.u64 	%rd231, %rd482, 1;
	setp.gt.u64 	%p47, %rd482, 1;
	mov.u64 	%rd482, %rd231;
	@%p47 bra 	$L__BB0_92;
	cvt.s64.s32 	%rd483, %rd481;
$L__BB0_94:
	ld.param.u64 	%rd411, [_Z16isHammingOneCudaPKmPb_param_0];
	add.s64 	%rd234, %rd483, %rd225;
	cvta.to.global.u64 	%rd374, %rd411;
	mad.lo.s64 	%rd375, %rd414, 200, %rd374;
	ld.global.u64 	%rd235, [%rd375+184];
	setp.eq.s64 	%p48, %rd235, %rd24;
	mov.b64 	%rd486, 0;
	@%p48 bra 	$L__BB0_98;
	xor.b64  	%rd485, %rd235, %rd24;
	mov.b64 	%rd484, 0;
$L__BB0_96:
	and.b64  	%rd377, %rd485, 1;
	add.s64 	%rd484, %rd484, %rd377;
	shr.u64 	%rd240, %rd485, 1;
	setp.gt.u64 	%p49, %rd485, 1;
	mov.u64 	%rd485, %rd240;
	@%p49 bra 	$L__BB0_96;
	cvt.s64.s32 	%rd486, %rd484;
$L__BB0_98:
	ld.param.u64 	%rd412, [_Z16isHammingOneCudaPKmPb_param_0];
	add.s64 	%rd243, %rd486, %rd234;
	cvta.to.global.u64 	%rd379, %rd412;
	mad.lo.s64 	%rd380, %rd414, 200, %rd379;
	ld.global.u64 	%rd244, [%rd380+192];
	setp.eq.s64 	%p50, %rd244, %rd25;
	mov.b64 	%rd489, 0;
	@%p50 bra 	$L__BB0_102;
	xor.b64  	%rd488, %rd244, %rd25;
	mov.b64 	%rd487, 0;
$L__BB0_100:
	and.b64  	%rd382, %rd488, 1;
	add.s64 	%rd487, %rd487, %rd382;
	shr.u64 	%rd249, %rd488, 1;
	setp.gt.u64 	%p51, %rd488, 1;
	mov.u64 	%rd488, %rd249;
	@%p51 bra 	$L__BB0_100;
	cvt.s64.s32 	%rd489, %rd487;
$L__BB0_102:
	add.s64 	%rd383, %rd489, %rd243;
	setp.ne.s64 	%p52, %rd383, 1;
	@%p52 bra 	$L__BB0_104;
	ld.param.u64 	%rd413, [_Z16isHammingOneCudaPKmPb_param_1];
	add.s64 	%rd384, %rd414, %rd27;
	cvta.to.global.u64 	%rd385, %rd413;
	add.s64 	%rd386, %rd385, %rd384;
	mov.b16 	%rs1, 1;
	st.global.u8 	[%rd386], %rs1;
$L__BB0_104:
	add.s64 	%rd414, %rd414, 1;
	setp.ne.s64 	%p53, %rd414, 10000;
	@%p53 bra 	$L__BB0_2;
$L__BB0_105:
	ret;

}


// ===== COMPILED SASS (sm_100) =====

	.target	sm_100

	.elftype	@"ET_EXEC"


//--------------------- .note.nv.tkinfo           --------------------------
	.section	.note.nv.tkinfo,"",@"SHT_NOTE"
	.sectionflags	@"SHF_NOTE_NV_TKINFO"
	.tkinfo
        /*0018*/ 	.word	0x00000002
        /*0030*/ 	.string	""
        /*0030*/ 	.string	"ptxas"
        /*0030*/ 	.string	"Cuda compilation tools, release 13.0, V13.0.88"
        /*0030*/ 	.string	"Build cuda_13.0.r13.0/compiler.36424714_0"
        /*0030*/ 	.string	"-arch sm_100 -m 64 "



//--------------------- .note.nv.cuinfo           --------------------------
	.section	.note.nv.cuinfo,"",@"SHT_NOTE"
	.sectionflags	@"SHF_NOTE_NV_CUINFO"
        /*0018*/ 	.short	0x0002
        /*001a*/ 	.short	0x0064
        /*001c*/ 	.short	0x0082
	.zero		2


//--------------------- .nv.info                  --------------------------
	.section	.nv.info,"",@"SHT_CUDA_INFO"
	.align	4


	//----- nvinfo : EIATTR_REGCOUNT
	.align		4
        /*0000*/ 	.byte	0x04, 0x2f
        /*0002*/ 	.short	(.L_1 - .L_0)
	.align		4
.L_0:
        /*0004*/ 	.word	index@(_Z16isHammingOneCudaPKmPb)
        /*0008*/ 	.word	0x00000048


	//----- nvinfo : EIATTR_FRAME_SIZE
	.align		4
.L_1:
        /*000c*/ 	.byte	0x04, 0x11
        /*000e*/ 	.short	(.L_3 - .L_2)
	.align		4
.L_2:
        /*0010*/ 	.word	index@(_Z16isHammingOneCudaPKmPb)
        /*0014*/ 	.word	0x00000000


	//----- nvinfo : EIATTR_MIN_STACK_SIZE
	.align		4
.L_3:
        /*0018*/ 	.byte	0x04, 0x12
        /*001a*/ 	.short	(.L_5 - .L_4)
	.align		4
.L_4:
        /*001c*/ 	.word	index@(_Z16isHammingOneCudaPKmPb)
        /*0020*/ 	.word	0x00000000
.L_5:


//--------------------- .nv.compat                --------------------------
	.section	.nv.compat,"",@"SHT_CUDA_COMPAT_INFO"
	.align	4
        /*0000*/ 	.byte	0x02, 0x09, 0x00, 0x00, 0x02, 0x02, 0x01, 0x00, 0x02, 0x05, 0x05, 0x00, 0x03, 0x07, 0x01, 0x01
        /*0010*/ 	.byte	0x02, 0x03, 0x00, 0x00, 0x02, 0x06, 0x01, 0x00, 0x04, 0x0b, 0x08, 0x00, 0x09, 0x00, 0x00, 0x00
        /*0020*/ 	.byte	0x00, 0x00, 0x00, 0x00


//--------------------- .nv.info._Z16isHammingOneCudaPKmPb --------------------------
	.section	.nv.info._Z16isHammingOneCudaPKmPb,"",@"SHT_CUDA_INFO"
	.sectionflags	@""
	.align	4


	//----- nvinfo : EIATTR_CUDA_API_VERSION
	.align		4
        /*0000*/ 	.byte	0x04, 0x37
        /*0002*/ 	.short	(.L_7 - .L_6)
.L_6:
        /*0004*/ 	.word	0x00000082


	//----- nvinfo : EIATTR_KPARAM_INFO
	.align		4
.L_7:
        /*0008*/ 	.byte	0x04, 0x17
        /*000a*/ 	.short	(.L_9 - .L_8)
.L_8:
        /*000c*/ 	.word	0x00000000
        /*0010*/ 	.short	0x0001
        /*0012*/ 	.short	0x0008
        /*0014*/ 	.byte	0x00, 0xf5, 0x21, 0x00


	//----- nvinfo : EIATTR_KPARAM_INFO
	.align		4
.L_9:
        /*0018*/ 	.byte	0x04, 0x17
        /*001a*/ 	.short	(.L_11 - .L_10)
.L_10:
        /*001c*/ 	.word	0x00000000
        /*0020*/ 	.short	0x0000
        /*0022*/ 	.short	0x0000
        /*0024*/ 	.byte	0x00, 0xf5, 0x21, 0x00


	//----- nvinfo : EIATTR_SPARSE_MMA_MASK
	.align		4
.L_11:
        /*0028*/ 	.byte	0x03, 0x50
        /*002a*/ 	.short	0x0000


	//----- nvinfo : EIATTR_MAXREG_COUNT
	.align		4
        /*002c*/ 	.byte	0x03, 0x1b
        /*002e*/ 	.short	0x00ff


	//----- nvinfo : EIATTR_MERCURY_ISA_VERSION
	.align		4
        /*0030*/ 	.byte	0x03, 0x5f
        /*0032*/ 	.short	0x0101


	//----- nvinfo : EIATTR_VRC_CTA_INIT_COUNT
	.align		4
        /*0034*/ 	.byte	0x02, 0x4a
	.zero		1
	.zero		1


	//----- nvinfo : EIATTR_EXIT_INSTR_OFFSETS
	.align		4
        /*0038*/ 	.byte	0x04, 0x1c
        /*003a*/ 	.short	(.L_13 - .L_12)


	//   ....[0]....
.L_12:
        /*003c*/ 	.word	0x000000d0


	//   ....[1]....
        /*0040*/ 	.word	0x00002ab0


	//----- nvinfo : EIATTR_CRS_STACK_SIZE
	.align		4
.L_13:
        /*0044*/ 	.byte	0x04, 0x1e
        /*0046*/ 	.short	(.L_15 - .L_14)
.L_14:
        /*0048*/ 	.word	0x00000000


	//----- nvinfo : EIATTR_CBANK_PARAM_SIZE
	.align		4
.L_15:
        /*004c*/ 	.byte	0x03, 0x19
        /*004e*/ 	.short	0x0010


	//----- nvinfo : EIATTR_PARAM_CBANK
	.align		4
        /*0050*/ 	.byte	0x04, 0x0a
        /*0052*/ 	.short	(.L_17 - .L_16)
	.align		4
.L_16:
        /*0054*/ 	.word	index@(.nv.constant0._Z16isHammingOneCudaPKmPb)
        /*0058*/ 	.short	0x0380
        /*005a*/ 	.short	0x0010


	//----- nvinfo : EIATTR_SW_WAR
	.align		4
.L_17:
        /*005c*/ 	.byte	0x04, 0x36
        /*005e*/ 	.short	(.L_19 - .L_18)
.L_18:
        /*0060*/ 	.word	0x00000008
.L_19:


//--------------------- .nv.callgraph             --------------------------
	.section	.nv.callgraph,"",@"SHT_CUDA_CALLGRAPH"
	.align	4
	.sectionentsize	8
	.align		4
        /*0000*/ 	.word	0x00000000
	.align		4
        /*0004*/ 	.word	0xffffffff
	.align		4
        /*0008*/ 	.word	0x00000000
	.align		4
        /*000c*/ 	.word	0xfffffffe
	.align		4
        /*0010*/ 	.word	0x00000000
	.align		4
        /*0014*/ 	.word	0xfffffffd
	.align		4
        /*0018*/ 	.word	0x00000000
	.align		4
        /*001c*/ 	.word	0xfffffffc


//--------------------- .text._Z16isHammingOneCudaPKmPb --------------------------
	.section	.text._Z16isHammingOneCudaPKmPb,"ax",@progbits
	.align	128
        .global         _Z16isHammingOneCudaPKmPb
        .type           _Z16isHammingOneCudaPKmPb,@function
        .size           _Z16isHammingOneCudaPKmPb,(.L_x_102 - _Z16isHammingOneCudaPKmPb)
        .other          _Z16isHammingOneCudaPKmPb,@"STO_CUDA_ENTRY STV_DEFAULT"
_Z16isHammingOneCudaPKmPb:
.text._Z16isHammingOneCudaPKmPb:
[----:B------:R-:W-:Y:S01]  /*0000*/  LDC R1, c[0x0][0x37c] ;  /* 0x0000df00ff017b82 */ /* 0x000fe20000000800 */
[----:B------:R-:W0:Y:S01]  /*0010*/  S2R R7, SR_CTAID.Y ;  /* 0x0000000000077919 */ /* 0x000e220000002600 */
[----:B------:R-:W1:Y:S06]  /*0020*/  LDCU UR4, c[0x0][0x360] ;  /* 0x00006c00ff0477ac */ /* 0x000e6c0008000800 */
[----:B------:R-:W0:Y:S01]  /*0030*/  S2UR UR6, SR_CTAID.X ;  /* 0x00000000000679c3 */ /* 0x000e220000002500 */
[----:B------:R-:W2:Y:S01]  /*0040*/  S2R R5, SR_TID.Y ;  /* 0x0000000000057919 */ /* 0x000ea20000002200 */
[----:B------:R-:W2:Y:S01]  /*0050*/  LDCU UR5, c[0x0][0x364] ;  /* 0x00006c80ff0577ac */ /* 0x000ea20008000800 */
[----:B------:R-:W1:Y:S05]  /*0060*/  S2R R3, SR_TID.X ;  /* 0x0000000000037919 */ /* 0x000e6a0000002100 */
[----:B------:R-:W0:Y:S02]  /*0070*/  LDC R0, c[0x0][0x370] ;  /* 0x0000dc00ff007b82 */ /* 0x000e240000000800 */
[----:B0-----:R-:W-:-:S04]  /*0080*/  IMAD R0, R0, R7, UR6 ;  /* 0x0000000600007e24 */ /* 0x001fc8000f8e0207 */
[----:B--2---:R-:W-:-:S04]  /*0090*/  IMAD R0, R0, UR5, R5 ;  /* 0x0000000500007c24 */ /* 0x004fc8000f8e0205 */
[----:B-1----:R-:W-:-:S04]  /*00a0*/  IMAD R0, R0, UR4, R3 ;  /* 0x0000000400007c24 */ /* 0x002fc8000f8e0203 */
[----:B------:R-:W-:-:S05]  /*00b0*/  VIADD R57, R0, 0x1 ;  /* 0x0000000100397836 */ /* 0x000fca0000000000 */
[----:B------:R-:W-:-:S13]  /*00c0*/  ISETP.GT.U32.AND P0, PT, R57, 0x270f, PT ;  /* 0x0000270f3900780c */ /* 0x000fda0003f04070 */
[----:B------:R-:W-:Y:S05]  /*00d0*/  @P0 EXIT ;  /* 0x000000000000094d */ /* 0x000fea0003800000 */
[----:B------:R-:W0:Y:S01]  /*00e0*/  LDC.64 R2, c[0x0][0x380] ;  /* 0x0000e000ff027b82 */ /* 0x000e220000000a00 */
[----:B------:R-:W1:Y:S01]  /*00f0*/  LDCU.64 UR4, c[0x0][0x358] ;  /* 0x00006b00ff0477ac */ /* 0x000e620008000a00 */
[----:B------:R-:W-:-:S04]  /*0100*/  IMAD R5, R0, 0x19, RZ ;  /* 0x0000001900057824 */ /* 0x000fc800078e02ff */
[----:B0-----:R-:W-:-:S05]  /*0110*/  IMAD.WIDE.U32 R2, R5, 0x8, R2 ;  /* 0x0000000805027825 */ /* 0x001fca00078e0002 */
[----:B-1----:R0:W5:Y:S04]  /*0120*/  LDG.E.64 R52, desc[UR4][R2.64] ;  /* 0x0000000402347981 */ /* 0x002168000c1e1b00 */
[----:B------:R0:W5:Y:S04]  /*0130*/  LDG.E.64 R50, desc[UR4][R2.64+0x8] ;  /* 0x0000080402327981 */ /* 0x000168000c1e1b00 */
        /* <DEDUP_REMOVED lines=22> */
[----:B------:R0:W5:Y:S01]  /*02a0*/  LDG.E.64 R4, desc[UR4][R2.64+0xc0] ;  /* 0x0000c00402047981 */ /* 0x000162000c1e1b00 */
[----:B------:R-:W-:-:S02]  /*02b0*/  IMAD R55, R0, 0x2710, RZ ;  /* 0x0000271000377824 */ /* 0x000fc400078e02ff */
[----:B------:R-:W-:-:S07]  /*02c0*/  IMAD.MOV.U32 R0, RZ, RZ, RZ ;  /* 0x000000ffff007224 */ /* 0x000fce00078e00ff */
.L_x_100:
[----:B0-----:R-:W0:Y:S01]  /*02d0*/  LDC.64 R2, c[0x0][0x380] ;  /* 0x0000e000ff027b82 */ /* 0x001e220000000a00 */
[----:B------:R-:W-:Y:S02]  /*02e0*/  IMAD R61, R0, 0xc8, RZ ;  /* 0x000000c8003d7824 */ /* 0x000fe400078e02ff */
[----:B0-----:R-:W-:-:S04]  /*02f0*/  IMAD.WIDE.U32 R58, R57, 0xc8, R2 ;  /* 0x000000c8393a7825 */ /* 0x001fc800078e0002 */
[----:B------:R-:W-:Y:S02]  /*0300*/  IMAD.IADD R61, R59, 0x1, R61 ;  /* 0x000000013b3d7824 */ /* 0x000fe400078e023d */
[----:B------:R-:W-:-:S06]  /*0310*/  IMAD.MOV.U32 R60, RZ, RZ, R58 ;  /* 0x000000ffff3c7224 */ /* 0x000fcc00078e003a */
[----:B------:R-:W2:Y:S01]  /*0320*/  LDG.E.64 R60, desc[UR4][R60.64] ;  /* 0x000000043c3c7981 */ /* 0x000ea2000c1e1b00 */
[----:B------:R-:W-:Y:S01]  /*0330*/  BSSY.RECONVERGENT B0, `(.L_x_0) ;  /* 0x0000013000007945 */ /* 0x000fe20003800200 */
[----:B------:R-:W-:Y:S02]  /*0340*/  CS2R R58, SRZ ;  /* 0x00000000003a7805 */ /* 0x000fe4000001ff00 */
[----:B--2--5:R-:W-:-:S04]  /*0350*/  ISETP.NE.U32.AND P0, PT, R60, R52, PT ;  /* 0x000000343c00720c */ /* 0x024fc80003f05070 */
[----:B------:R-:W-:-:S13]  /*0360*/  ISETP.NE.AND.EX P0, PT, R61, R53, PT, P0 ;  /* 0x000000353d00720c */ /* 0x000fda0003f05300 */
[----:B------:R-:W-:Y:S05]  /*0370*/  @!P0 BRA `(.L_x_1) ;  /* 0x0000000000388947 */ /* 0x000fea0003800000 */
[----:B------:R-:W-:Y:S01]  /*0380*/  BSSY.RECONVERGENT B1, `(.L_x_2) ;  /* 0x000000b000017945 */ /* 0x000fe20003800200 */
[----:B------:R-:W-:Y:S01]  /*0390*/  LOP3.LUT R56, R61, R53, RZ, 0x3c, !PT ;  /* 0x000000353d387212 */ /* 0x000fe200078e3cff */
[----:B------:R-:W-:Y:S01]  /*03a0*/  IMAD.MOV.U32 R61, RZ, RZ, RZ ;  /* 0x000000ffff3d7224 */ /* 0x000fe200078e00ff */
[----:B------:R-:W-:-:S07]  /*03b0*/  LOP3.LUT R54, R60, R52, RZ, 0x3c, !PT ;  /* 0x000000343c367212 */ /* 0x000fce00078e3cff */
.L_x_3:
[C---:B------:R-:W-:Y:S02]  /*03c0*/  ISETP.GT.U32.AND P0, PT, R54.reuse, 0x1, PT ;  /* 0x000000013600780c */ /* 0x040fe40003f04070 */
[----:B------:R-:W-:Y:S02]  /*03d0*/  LOP3.LUT R58, R54, 0x1, RZ, 0xc0, !PT ;  /* 0x00000001363a7812 */ /* 0x000fe400078ec0ff */
[----:B------:R-:W-:Y:S02]  /*03e0*/  ISETP.GT.U32.AND.EX P0, PT, R56, RZ, PT, P0 ;  /* 0x000000ff3800720c */ /* 0x000fe40003f04100 */
[----:B------:R-:W-:Y:S01]  /*03f0*/  SHF.R.U64 R54, R54, 0x1, R56 ;  /* 0x0000000136367819 */ /* 0x000fe20000001238 */
[----:B------:R-:W-:Y:S01]  /*0400*/  IMAD.IADD R61, R61, 0x1, R58 ;  /* 0x000000013d3d7824 */ /* 0x000fe200078e023a */
[----:B------:R-:W-:-:S09]  /*0410*/  SHF.R.U32.HI R56, RZ, 0x1, R56 ;  /* 0x00000001ff387819 */ /* 0x000fd20000011638 */
[----:B------:R-:W-:Y:S05]  /*0420*/  @P0 BRA `(.L_x_3) ;  /* 0xfffffffc00e40947 */ /* 0x000fea000383ffff */
[----:B------:R-:W-:Y:S05]  /*0430*/  BSYNC.RECONVERGENT B1 ;  /* 0x0000000000017941 */ /* 0x000fea0003800200 */
.L_x_2:
[--C-:B------:R-:W-:Y:S01]  /*0440*/  SHF.R.S32.HI R59, RZ, 0x1f, R61.reuse ;  /* 0x0000001fff3b7819 */ /* 0x100fe2000001143d */
[----:B------:R-:W-:-:S07]  /*0450*/  IMAD.MOV.U32 R58, RZ, RZ, R61 ;  /* 0x000000ffff3a7224 */ /* 0x000fce00078e003d */
.L_x_1:
[----:B------:R-:W-:Y:S05]  /*0460*/  BSYNC.RECONVERGENT B0 ;  /* 0x0000000000007941 */ /* 0x000fea0003800200 */
.L_x_0:
[----:B------:R-:W-:Y:S02]  /*0470*/  IMAD R63, R0, 0xc8, RZ ;  /* 0x000000c8003f7824 */ /* 0x000fe400078e02ff */
[----:B------:R-:W-:-:S04]  /*0480*/  IMAD.WIDE.U32 R60, R57, 0xc8, R2 ;  /* 0x000000c8393c7825 */ /* 0x000fc800078e0002 */
[----:B------:R-:W-:-:S06]  /*0490*/  IMAD.IADD R61, R61, 0x1, R63 ;  /* 0x000000013d3d7824 */ /* 0x000fcc00078e023f */
[----:B------:R-:W2:Y:S01]  /*04a0*/  LDG.E.64 R60, desc[UR4][R60.64+0x8] ;  /* 0x000008043c3c7981 */ /* 0x000ea2000c1e1b00 */
[----:B------:R-:W-:Y:S01]  /*04b0*/  BSSY.RECONVERGENT B0, `(.L_x_4) ;  /* 0x0000012000007945 */ /* 0x000fe20003800200 */
[----:B------:R-:W-:Y:S02]  /*04c0*/  CS2R R62, SRZ ;  /* 0x00000000003e7805 */ /* 0x000fe4000001ff00 */
[----:B--2---:R-:W-:-:S04]  /*04d0*/  ISETP.NE.U32.AND P0, PT, R60, R50, PT ;  /* 0x000000323c00720c */ /* 0x004fc80003f05070 */
[----:B------:R-:W-:-:S13]  /*04e0*/  ISETP.NE.AND.EX P0, PT, R61, R51, PT, P0 ;  /* 0x000000333d00720c */ /* 0x000fda0003f05300 */
[----:B------:R-:W-:Y:S05]  /*04f0*/  @!P0 BRA `(.L_x_5) ;  /* 0x0000000000348947 */ /* 0x000fea0003800000 */
[----:B------:R-:W-:Y:S01]  /*0500*/  BSSY.RECONVERGENT B1, `(.L_x_6) ;  /* 0x000000b000017945 */ /* 0x000fe20003800200 */
[----:B------:R-:W-:Y:S01]  /*0510*/  LOP3.LUT R54, R60, R50, RZ, 0x3c, !PT ;  /* 0x000000323c367212 */ /* 0x000fe200078e3cff */
[----:B------:R-:W-:Y:S01]  /*0520*/  IMAD.MOV.U32 R62, RZ, RZ, RZ ;  /* 0x000000ffff3e7224 */ /* 0x000fe200078e00ff */
[----:B------:R-:W-:-:S07]  /*0530*/  LOP3.LUT R56, R61, R51, RZ, 0x3c, !PT ;  /* 0x000000333d387212 */ /* 0x000fce00078e3cff */
.L_x_7:
        /* <DEDUP_REMOVED lines=8> */
.L_x_6:
[----:B------:R-:W-:-:S07]  /*05c0*/  SHF.R.S32.HI R63, RZ, 0x1f, R62 ;  /* 0x0000001fff3f7819 */ /* 0x000fce000001143e */
.L_x_5:
[----:B------:R-:W-:Y:S05]  /*05d0*/  BSYNC.RECONVERGENT B0 ;  /* 0x0000000000007941 */ /* 0x000fea0003800200 */
.L_x_4:
        /* <DEDUP_REMOVED lines=13> */
.L_x_11:
[C---:B------:R-:W-:Y:S02]  /*06b0*/  ISETP.GT.U32.AND P0, PT, R60.reuse, 0x1, PT ;  /* 0x000000013c00780c */ /* 0x040fe40003f04070 */
[----:B------:R-:W-:Y:S02]  /*06c0*/  LOP3.LUT R54, R60, 0x1, RZ, 0xc0, !PT ;  /* 0x000000013c367812 */ /* 0x000fe400078ec0ff */
[----:B------:R-:W-:-:S03]  /*06d0*/  ISETP.GT.U32.AND.EX P0, PT, R56, RZ, PT, P0 ;  /* 0x000000ff3800720c */ /* 0x000fc60003f04100 */
[----:B------:R-:W-:Y:S01]  /*06e0*/  IMAD.IADD R66, R66, 0x1, R54 ;  /* 0x0000000142427824 */ /* 0x000fe200078e0236 */
[--C-:B------:R-:W-:Y:S02]  /*06f0*/  SHF.R.U64 R54, R60, 0x1, R56.reuse ;  /* 0x000000013c367819 */ /* 0x100fe40000001238 */
[----:B------:R-:W-:-:S03]  /*0700*/  SHF.R.U32.HI R56, RZ, 0x1, R56 ;  /* 0x00000001ff387819 */ /* 0x000fc60000011638 */
[----:B------:R-:W-:-:S04]  /*0710*/  IMAD.MOV.U32 R60, RZ, RZ, R54 ;  /* 0x000000ffff3c7224 */ /* 0x000fc800078e0036 */
[----:B------:R-:W-:Y:S05]  /*0720*/  @P0 BRA `(.L_x_11) ;  /* 0xfffffffc00e00947 */ /* 0x000fea000383ffff */
[----:B------:R-:W-:Y:S05]  /*0730*/  BSYNC.RECONVERGENT B1 ;  /* 0x0000000000017941 */ /* 0x000fea0003800200 */
.L_x_10:
[----:B------:R-:W-:-:S07]  /*0740*/  SHF.R.S32.HI R67, RZ, 0x1f, R66 ;  /* 0x0000001fff437819 */ /* 0x000fce0000011442 */
.L_x_9:
[----:B------:R-:W-:Y:S05]  /*0750*/  BSYNC.RECONVERGENT B0 ;  /* 0x0000000000007941 */ /* 0x000fea0003800200 */
.L_x_8:
[----:B------:R-:W-:Y:S02]  /*0760*/  IMAD R65, R0, 0xc8, RZ ;  /* 0x000000c800417824 */ /* 0x000fe400078e02ff */
[----:B------:R-:W-:-:S04]  /*0770*/  IMAD.WIDE.U32 R60, R57, 0xc8, R2 ;  /* 0x000000c8393c7825 */ /* 0x000fc800078e0002 */
[----:B------:R-:W-:-:S06]  /*0780*/  IMAD.IADD R61, R61, 0x1, R65 ;  /* 0x000000013d3d7824 */ /* 0x000fcc00078e0241 */
[----:B------:R-:W2:Y:S01]  /*0790*/  LDG.E.64 R60, desc[UR4][R60.64+0x18] ;  /* 0x000018043c3c7981 */ /* 0x000ea2000c1e1b00 */
[----:B------:R-:W-:Y:S01]  /*07a0*/  IADD3 R65, P0, P1, R66, R62, R58 ;  /* 0x0000003e42417210 */ /* 0x000fe2000791e03a */
[----:B------:R-:W-:Y:S03]  /*07b0*/  BSSY.RECONVERGENT B0, `(.L_x_12) ;  /* 0x0000014000007945 */ /* 0x000fe60003800200 */
[----:B------:R-:W-:Y:S02]  /*07c0*/  IADD3.X R67, PT, PT, R67, R63, R59, P0, P1 ;  /* 0x0000003f43437210 */ /* 0x000fe400007e243b */
        /* <DEDUP_REMOVED lines=8> */
.L_x_15:
        /* <DEDUP_REMOVED lines=8> */
.L_x_14:
[--C-:B------:R-:W-:Y:S01]  /*08d0*/  SHF.R.S32.HI R59, RZ, 0x1f, R61.reuse ;  /* 0x0000001fff3b7819 */ /* 0x100fe2000001143d */
[----:B------:R-:W-:-:S07]  /*08e0*/  IMAD.MOV.U32 R58, RZ, RZ, R61 ;  /* 0x000000ffff3a7224 */ /* 0x000fce00078e003d */
.L_x_13:
[----:B------:R-:W-:Y:S05]  /*08f0*/  BSYNC.RECONVERGENT B0 ;  /* 0x0000000000007941 */ /* 0x000fea0003800200 */
.L_x_12:
        /* <DEDUP_REMOVED lines=13> */
.L_x_19:
        /* <DEDUP_REMOVED lines=9> */
.L_x_18:
[----:B------:R-:W-:-:S07]  /*0a60*/  SHF.R.S32.HI R63, RZ, 0x1f, R62 ;  /* 0x0000001fff3f7819 */ /* 0x000fce000001143e */
.L_x_17:
[----:B------:R-:W-:Y:S05]  /*0a70*/  BSYNC.RECONVERGENT B0 ;  /* 0x0000000000007941 */ /* 0x000fea0003800200 */
.L_x_16:
        /* <DEDUP_REMOVED lines=15> */
.L_x_23:
        /* <DEDUP_REMOVED lines=8> */
.L_x_22:
[--C-:B------:R-:W-:Y:S01]  /*0bf0*/  SHF.R.S32.HI R59, RZ, 0x1f, R61.reuse ;  /* 0x0000001fff3b7819 */ /* 0x100fe2000001143d */
[----:B------:R-:W-:-:S07]  /*0c00*/  IMAD.MOV.U32 R58, RZ, RZ, R61 ;  /* 0x000000ffff3a7224 */ /* 0x000fce00078e003d */
.L_x_21:
[----:B------:R-:W-:Y:S05]  /*0c10*/  BSYNC.RECONVERGENT B0 ;  /* 0x0000000000007941 */ /* 0x000fea0003800200 */
.L_x_20:
        /* <DEDUP_REMOVED lines=13> */
.L_x_27:
        /* <DEDUP_REMOVED lines=9> */
.L_x_26:
[----:B------:R-:W-:-:S07]  /*0d80*/  SHF.R.S32.HI R63, RZ, 0x1f, R62 ;  /* 0x0000001fff3f7819 */ /* 0x000fce000001143e */
.L_x_25:
[----:B------:R-:W-:Y:S05]  /*0d90*/  BSYNC.RECONVERGENT B0 ;  /* 0x0000000000007941 */ /* 0x000fea0003800200 */
.L_x_24:
        /* <DEDUP_REMOVED lines=15> */
.L_x_31:
        /* <DEDUP_REMOVED lines=8> */
.L_x_30:
[--C-:B------:R-:W-:Y:S01]  /*0f10*/  SHF.R.S32.HI R59, RZ, 0x1f, R61.reuse ;  /* 0x0000001fff3b7819 */ /* 0x100fe2000001143d */
[----:B------:R-:W-:-:S07]  /*0f20*/  IMAD.MOV.U32 R58, RZ, RZ, R61 ;  /* 0x000000ffff3a7224 */ /* 0x000fce00078e003d */
.L_x_29:
[----:B------:R-:W-:Y:S05]  /*0f30*/  BSYNC.RECONVERGENT B0 ;  /* 0x0000000000007941 */ /* 0x000fea0003800200 */
.L_x_28:
        /* <DEDUP_REMOVED lines=13> */
.L_x_35:
        /* <DEDUP_REMOVED lines=9> */
.L_x_34:
[----:B------:R-:W-:-:S07]  /*10a0*/  SHF.R.S32.HI R63, RZ, 0x1f, R62 ;  /* 0x0000001fff3f7819 */ /* 0x000fce000001143e */
.L_x_33:
[----:B------:R-:W-:Y:S05]  /*10b0*/  BSYNC.RECONVERGENT B0 ;  /* 0x0000000000007941 */ /* 0x000fea0003800200 */
.L_x_32:
        /* <DEDUP_REMOVED lines=15> */
.L_x_39:
        /* <DEDUP_REMOVED lines=8> */
.L_x_38:
[--C-:B------:R-:W-:Y:S01]  /*1230*/  SHF.R.S32.HI R59, RZ, 0x1f, R61.reuse ;  /* 0x0000001fff3b7819 */ /* 0x100fe2000001143d */
[----:B------:R-:W-:-:S07]  /*1240*/  IMAD.MOV.U32 R58, RZ, RZ, R61 ;  /* 0x000000ffff3a7224 */ /* 0x000fce00078e003d */
.L_x_37:
[----:B------:R-:W-:Y:S05]  /*1250*/  BSYNC.RECONVERGENT B0 ;  /* 0x0000000000007941 */ /* 0x000fea0003800200 */
.L_x_36:
        /* <DEDUP_REMOVED lines=13> */
.L_x_43:
        /* <DEDUP_REMOVED lines=9> */
.L_x_42:
[----:B------:R-:W-:-:S07]  /*13c0*/  SHF.R.S32.HI R63, RZ, 0x1f, R62 ;  /* 0x0000001fff3f7819 */ /* 0x000fce000001143e */
.L_x_41:
[----:B------:R-:W-:Y:S05]  /*13d0*/  BSYNC.RECONVERGENT B0 ;  /* 0x0000000000007941 */ /* 0x000fea0003800200 */
.L_x_40:
        /* <DEDUP_REMOVED lines=15> */
.L_x_47:
        /* <DEDUP_REMOVED lines=8> */
.L_x_46:
[--C-:B------:R-:W-:Y:S01]  /*1550*/  SHF.R.S32.HI R59, RZ, 0x1f, R61.reuse ;  /* 0x0000001fff3b7819 */ /* 0x100fe2000001143d */
[----:B------:R-:W-:-:S07]  /*1560*/  IMAD.MOV.U32 R58, RZ, RZ, R61 ;  /* 0x000000ffff3a7224 */ /* 0x000fce00078e003d */
.L_x_45:
[----:B------:R-:W-:Y:S05]  /*1570*/  BSYNC.RECONVERGENT B0 ;  /* 0x0000000000007941 */ /* 0x000fea0003800200 */
.L_x_44:
        /* <DEDUP_REMOVED lines=13> */
.L_x_51:
        /* <DEDUP_REMOVED lines=9> */
.L_x_50:
[----:B------:R-:W-:-:S07]  /*16e0*/  SHF.R.S32.HI R63, RZ, 0x1f, R62 ;  /* 0x0000001fff3f7819 */ /* 0x000fce000001143e */
.L_x_49:
[----:B------:R-:W-:Y:S05]  /*16f0*/  BSYNC.RECONVERGENT B0 ;  /* 0x0000000000007941 */ /* 0x000fea0003800200 */
.L_x_48:
        /* <DEDUP_REMOVED lines=15> */
.L_x_55:
        /* <DEDUP_REMOVED lines=8> */
.L_x_54:
[--C-:B------:R-:W-:Y:S01]  /*1870*/  SHF.R.S32.HI R59, RZ, 0x1f, R61.reuse ;  /* 0x0000001fff3b7819 */ /* 0x100fe2000001143d */
[----:B------:R-:W-:-:S07]  /*1880*/  IMAD.MOV.U32 R58, RZ, RZ, R61 ;  /* 0x000000ffff3a7224 */ /* 0x000fce00078e003d */
.L_x_53:
[----:B------:R-:W-:Y:S05]  /*1890*/  BSYNC.RECONVERGENT B0 ;  /* 0x0000000000007941 */ /* 0x000fea0003800200 */
.L_x_52:
        /* <DEDUP_REMOVED lines=13> */
.L_x_59:
        /* <DEDUP_REMOVED lines=9> */
.L_x_58:
[----:B------:R-:W-:-:S07]  /*1a00*/  SHF.R.S32.HI R63, RZ, 0x1f, R62 ;  /* 0x0000001fff3f7819 */ /* 0x000fce000001143e */
.L_x_57:
[----:B------:R-:W-:Y:S05]  /*1a10*/  BSYNC.RECONVERGENT B0 ;  /* 0x0000000000007941 */ /* 0x000fea0003800200 */
.L_x_56:
        /* <DEDUP_REMOVED lines=15> */
.L_x_63:
        /* <DEDUP_REMOVED lines=8> */
.L_x_62:
[--C-:B------:R-:W-:Y:S01]  /*1b90*/  SHF.R.S32.HI R59, RZ, 0x1f, R61.reuse ;  /* 0x0000001fff3b7819 */ /* 0x100fe2000001143d */
[----:B------:R-:W-:-:S07]  /*1ba0*/  IMAD.MOV.U32 R58, RZ, RZ, R61 ;  /* 0x000000ffff3a7224 */ /* 0x000fce00078e003d */
.L_x_61:
[----:B------:R-:W-:Y:S05]  /*1bb0*/  BSYNC.RECONVERGENT B0 ;  /* 0x0000000000007941 */ /* 0x000fea0003800200 */
.L_x_60:
        /* <DEDUP_REMOVED lines=13> */
.L_x_67:
        /* <DEDUP_REMOVED lines=9> */
.L_x_66:
[----:B------:R-:W-:-:S07]  /*1d20*/  SHF.R.S32.HI R63, RZ, 0x1f, R62 ;  /* 0x0000001fff3f7819 */ /* 0x000fce000001143e */
.L_x_65:
[----:B------:R-:W-:Y:S05]  /*1d30*/  BSYNC.RECONVERGENT B0 ;  /* 0x0000000000007941 */ /* 0x000fea0003800200 */
.L_x_64:
        /* <DEDUP_REMOVED lines=15> */
.L_x_71:
        /* <DEDUP_REMOVED lines=8> */
.L_x_70:
[--C-:B------:R-:W-:Y:S01]  /*1eb0*/  SHF.R.S32.HI R59, RZ, 0x1f, R61.reuse ;  /* 0x0000001fff3b7819 */ /* 0x100fe2000001143d */
[----:B------:R-:W-:-:S07]  /*1ec0*/  IMAD.MOV.U32 R58, RZ, RZ, R61 ;  /* 0x000000ffff3a7224 */ /* 0x000fce00078e003d */
.L_x_69:
[----:B------:R-:W-:Y:S05]  /*1ed0*/  BSYNC.RECONVERGENT B0 ;  /* 0x0000000000007941 */ /* 0x000fea0003800200 */
.L_x_68:
        /* <DEDUP_REMOVED lines=13> */
.L_x_75:
        /* <DEDUP_REMOVED lines=9> */
.L_x_74:
[----:B------:R-:W-:-:S07]  /*2040*/  SHF.R.S32.HI R63, RZ, 0x1f, R62 ;  /* 0x0000001fff3f7819 */ /* 0x000fce000001143e */
.L_x_73:
[----:B------:R-:W-:Y:S05]  /*2050*/  BSYNC.RECONVERGENT B0 ;  /* 0x0000000000007941 */ /* 0x000fea0003800200 */
.L_x_72:
        /* <DEDUP_REMOVED lines=15> */
.L_x_79:
        /* <DEDUP_REMOVED lines=8> */
.L_x_78:
[--C-:B------:R-:W-:Y:S01]  /*21d0*/  SHF.R.S32.HI R59, RZ, 0x1f, R61.reuse ;  /* 0x0000001fff3b7819 */ /* 0x100fe2000001143d */
[----:B------:R-:W-:-:S07]  /*21e0*/  IMAD.MOV.U32 R58, RZ, RZ, R61 ;  /* 0x000000ffff3a7224 */ /* 0x000fce00078e003d */
.L_x_77:
[----:B------:R-:W-:Y:S05]  /*21f0*/  BSYNC.RECONVERGENT B0 ;  /* 0x0000000000007941 */ /* 0x000fea0003800200 */
.L_x_76:
        /* <DEDUP_REMOVED lines=13> */
.L_x_83:
        /* <DEDUP_REMOVED lines=9> */
.L_x_82:
[----:B------:R-:W-:-:S07]  /*2360*/  SHF.R.S32.HI R63, RZ, 0x1f, R62 ;  /* 0x0000001fff3f7819 */ /* 0x000fce000001143e */
.L_x_81:
[----:B------:R-:W-:Y:S05]  /*2370*/  BSYNC.RECONVERGENT B0 ;  /* 0x0000000000007941 */ /* 0x000fea0003800200 */
.L_x_80:
        /* <DEDUP_REMOVED lines=15> */
.L_x_87:
        /* <DEDUP_REMOVED lines=8> */
.L_x_86:
[--C-:B------:R-:W-:Y:S01]  /*24f0*/  SHF.R.S32.HI R59, RZ, 0x1f, R61.reuse ;  /* 0x0000001fff3b7819 */ /* 0x100fe2000001143d */
[----:B------:R-:W-:-:S07]  /*2500*/  IMAD.MOV.U32 R58, RZ, RZ, R61 ;  /* 0x000000ffff3a7224 */ /* 0x000fce00078e003d */
.L_x_85:
[----:B------:R-:W-:Y:S05]  /*2510*/  BSYNC.RECONVERGENT B0 ;  /* 0x0000000000007941 */ /* 0x000fea0003800200 */
.L_x_84:
        /* <DEDUP_REMOVED lines=13> */
.L_x_91:
        /* <DEDUP_REMOVED lines=9> */
.L_x_90:
[----:B------:R-:W-:-:S07]  /*2680*/  SHF.R.S32.HI R63, RZ, 0x1f, R62 ;  /* 0x0000001fff3f7819 */ /* 0x000fce000001143e */
.L_x_89:
[----:B------:R-:W-:Y:S05]  /*2690*/  BSYNC.RECONVERGENT B0 ;  /* 0x0000000000007941 */ /* 0x000fea0003800200 */
.L_x_88:
        /* <DEDUP_REMOVED lines=15> */
.L_x_95:
        /* <DEDUP_REMOVED lines=8> */
.L_x_94:
[--C-:B------:R-:W-:Y:S01]  /*2810*/  SHF.R.S32.HI R59, RZ, 0x1f, R61.reuse ;  /* 0x0000001fff3b7819 */ /* 0x100fe2000001143d */
[----:B------:R-:W-:-:S07]  /*2820*/  IMAD.MOV.U32 R58, RZ, RZ, R61 ;  /* 0x000000ffff3a7224 */ /* 0x000fce00078e003d */
.L_x_93:
[----:B------:R-:W-:Y:S05]  /*2830*/  BSYNC.RECONVERGENT B0 ;  /* 0x0000000000007941 */ /* 0x000fea0003800200 */
.L_x_92:
[----:B------:R-:W-:-:S04]  /*2840*/  IMAD.WIDE.U32 R2, R57, 0xc8, R2 ;  /* 0x000000c839027825 */ /* 0x000fc800078e0002 */
[----:B------:R-:W-:Y:S02]  /*2850*/  IMAD R61, R0, 0xc8, RZ ;  /* 0x000000c8003d7824 */ /* 0x000fe400078e02ff */
[----:B------:R-:W-:Y:S02]  /*2860*/  IMAD.MOV.U32 R60, RZ, RZ, R2 ;  /* 0x000000ffff3c7224 */ /* 0x000fe400078e0002 */
        /* <DEDUP_REMOVED lines=11> */
.L_x_99:
[C---:B------:R-:W-:Y:S02]  /*2920*/  ISETP.GT.U32.AND P0, PT, R2.reuse, 0x1, PT ;  /* 0x000000010200780c */ /* 0x040fe40003f04070 */
[C---:B------:R-:W-:Y:S02]  /*2930*/  LOP3.LUT R54, R2.reuse, 0x1, RZ, 0xc0, !PT ;  /* 0x0000000102367812 */ /* 0x040fe400078ec0ff */
[----:B------:R-:W-:Y:S02]  /*2940*/  ISETP.GT.U32.AND.EX P0, PT, R3, RZ, PT, P0 ;  /* 0x000000ff0300720c */ /* 0x000fe40003f04100 */
[--C-:B------:R-:W-:Y:S01]  /*2950*/  SHF.R.U64 R2, R2, 0x1, R3.reuse ;  /* 0x0000000102027819 */ /* 0x100fe20000001203 */
[----:B------:R-:W-:Y:S01]  /*2960*/  IMAD.IADD R61, R61, 0x1, R54 ;  /* 0x000000013d3d7824 */ /* 0x000fe200078e0236 */
[----:B------:R-:W-:-:S09]  /*2970*/  SHF.R.U32.HI R3, RZ, 0x1, R3 ;  /* 0x00000001ff037819 */ /* 0x000fd20000011603 */
[----:B------:R-:W-:Y:S05]  /*2980*/  @P0 BRA `(.L_x_99) ;  /* 0xfffffffc00e40947 */ /* 0x000fea000383ffff */
[----:B------:R-:W-:Y:S05]  /*2990*/  BSYNC.RECONVERGENT B1 ;  /* 0x0000000000017941 */ /* 0x000fea0003800200 */
.L_x_98:
[--C-:B------:R-:W-:Y:S01]  /*29a0*/  SHF.R.S32.HI R3, RZ, 0x1f, R61.reuse ;  /* 0x0000001fff037819 */ /* 0x100fe2000001143d */
[----:B------:R-:W-:-:S07]  /*29b0*/  IMAD.MOV.U32 R2, RZ, RZ, R61 ;  /* 0x000000ffff027224 */ /* 0x000fce00078e003d */
.L_x_97:
[----:B------:R-:W-:Y:S05]  /*29c0*/  BSYNC.RECONVERGENT B0 ;  /* 0x0000000000007941 */ /* 0x000fea0003800200 */
.L_x_96:
[----:B------:R-:W-:Y:S01]  /*29d0*/  IADD3 R65, P0, P1, R2, R58, R65 ;  /* 0x0000003a02417210 */ /* 0x000fe2000791e041 */
[----:B------:R-:W-:-:S03]  /*29e0*/  IMAD.MOV.U32 R54, RZ, RZ, 0x1 ;  /* 0x00000001ff367424 */ /* 0x000fc600078e00ff */
[----:B------:R-:W-:Y:S02]  /*29f0*/  IADD3.X R67, PT, PT, R3, R59, R67, P0, P1 ;  /* 0x0000003b03437210 */ /* 0x000fe400007e2443 */
[----:B------:R-:W-:-:S04]  /*2a00*/  ISETP.NE.U32.AND P0, PT, R65, 0x1, PT ;  /* 0x000000014100780c */ /* 0x000fc80003f05070 */
[----:B------:R-:W-:-:S13]  /*2a10*/  ISETP.NE.AND.EX P0, PT, R67, RZ, PT, P0 ;  /* 0x000000ff4300720c */ /* 0x000fda0003f05300 */
[----:B------:R-:W0:Y:S02]  /*2a20*/  @!P0 LDC.64 R2, c[0x0][0x388] ;  /* 0x0000e200ff028b82 */ /* 0x000e240000000a00 */
[----:B0-----:R-:W-:-:S04]  /*2a30*/  @!P0 IADD3 R2, P1, P2, R57, R2, R55 ;  /* 0x0000000239028210 */ /* 0x001fc80007a3e037 */
[----:B------:R-:W-:-:S05]  /*2a40*/  @!P0 IADD3.X R3, PT, PT, R0, R3, RZ, P1, P2 ;  /* 0x0000000300038210 */ /* 0x000fca0000fe44ff */
[----:B------:R1:W-:Y:S01]  /*2a50*/  @!P0 STG.E.U8 desc[UR4][R2.64], R54 ;  /* 0x0000003602008986 */ /* 0x0003e2000c101104 */
[----:B------:R-:W-:-:S05]  /*2a60*/  IADD3 R57, P0, PT, R57, 0x1, RZ ;  /* 0x0000000139397810 */ /* 0x000fca0007f1e0ff */
[----:B------:R-:W-:Y:S01]  /*2a70*/  IMAD.X R0, RZ, RZ, R0, P0 ;  /* 0x000000ffff007224 */ /* 0x000fe200000e0600 */
[----:B------:R-:W-:-:S04]  /*2a80*/  ISETP.NE.U32.AND P0, PT, R57, 0x2710, PT ;  /* 0x000027103900780c */ /* 0x000fc80003f05070 */
[----:B------:R-:W-:-:S13]  /*2a90*/  ISETP.NE.AND.EX P0, PT, R0, RZ, PT, P0 ;  /* 0x000000ff0000720c */ /* 0x000fda0003f05300 */
[----:B-1----:R-:W-:Y:S05]  /*2aa0*/  @P0 BRA `(.L_x_100) ;  /* 0xffffffd800080947 */ /* 0x002fea000383ffff */
[----:B------:R-:W-:Y:S05]  /*2ab0*/  EXIT ;  /* 0x000000000000794d */ /* 0x000fea0003800000 */
.L_x_101:
[----:B------:R-:W-:-:S00]  /*2ac0*/  BRA `(.L_x_101) ;  /* 0xfffffffc00fc7947 */ /* 0x000fc0000383ffff */
[----:B------:R-:W-:-:S00]  /*2ad0*/  NOP ;  /* 0x0000000000007918 */ /* 0x000fc00000000000 */
        /* <DEDUP_REMOVED lines=10> */
.L_x_102:


//--------------------- .nv.shared.reserved.0     --------------------------
	.section	.nv.shared.reserved.0,"aw",@nobits
	.weak		__nv_reservedSMEM_offset_0_alias
	.size		__nv_reservedSMEM_offset_0_alias, 0, 64
	.other		__nv_reservedSMEM_offset_0_alias,@"STO_CUDA_RESERVED_SHARED STV_DEFAULT"
__nv_reservedSMEM_offset_0_alias:
	.zero		0
	.zero		64


//--------------------- .nv.constant0._Z16isHammingOneCudaPKmPb --------------------------
	.section	.nv.constant0._Z16isHammingOneCudaPKmPb,"a",@progbits
	.sectionflags	@""
	.align	4
.nv.constant0._Z16isHammingOneCudaPKmPb:
	.zero		912


//--------------------- SYMBOLS --------------------------

	.type		.nv.reservedSmem.offset0,@object
	.size		.nv.reservedSmem.offset0,0x4
